//
// Generated by NVIDIA NVVM Compiler
//
// Compiler Build ID: CL-36424714
// Cuda compilation tools, release 13.0, V13.0.88
// Based on NVVM 20.0.0
//

.version 9.0
.target sm_100
.address_size 64

	// .globl	_Z8reducev0PfS_

.visible .entry _Z8reducev0PfS_(
	.param .u64 .ptr .align 1 _Z8reducev0PfS__param_0,
	.param .u64 .ptr .align 1 _Z8reducev0PfS__param_1
)
{
	.reg .pred 	%p<5>;
	.reg .b32 	%r<12>;
	.reg .b32 	%f<5>;
	.reg .b64 	%rd<13>;

	ld.param.u64 	%rd4, [_Z8reducev0PfS__param_0];
	ld.param.u64 	%rd3, [_Z8reducev0PfS__param_1];
	cvta.to.global.u64 	%rd5, %rd4;
	mov.u32 	%r1, %ctaid.x;
	mov.u32 	%r2, %ntid.x;
	mul.lo.s32 	%r6, %r1, %r2;
	mul.wide.u32 	%rd6, %r6, 4;
	add.s64 	%rd1, %rd5, %rd6;
	setp.lt.u32 	%p1, %r2, 2;
	@%p1 bra 	$L__BB0_5;
	mov.u32 	%r3, %tid.x;
	mul.wide.u32 	%rd7, %r3, 4;
	add.s64 	%rd2, %rd1, %rd7;
	mov.b32 	%r11, 1;
$L__BB0_2:
	shl.b32 	%r5, %r11, 1;
	add.s32 	%r8, %r5, -1;
	and.b32  	%r9, %r8, %r3;
	setp.ne.s32 	%p2, %r9, 0;
	@%p2 bra 	$L__BB0_4;
	mul.wide.s32 	%rd8, %r11, 4;
	add.s64 	%rd9, %rd2, %rd8;
	ld.global.f32 	%f1, [%rd9];
	ld.global.f32 	%f2, [%rd2];
	add.f32 	%f3, %f1, %f2;
	st.global.f32 	[%rd2], %f3;
$L__BB0_4:
	bar.sync 	0;
	setp.lt.u32 	%p3, %r5, %r2;
	mov.u32 	%r11, %r5;
	@%p3 bra 	$L__BB0_2;
$L__BB0_5:
	mov.u32 	%r10, %tid.x;
	setp.ne.s32 	%p4, %r10, 0;
	@%p4 bra 	$L__BB0_7;
	ld.global.f32 	%f4, [%rd1];
	cvta.to.global.u64 	%rd10, %rd3;
	mul.wide.u32 	%rd11, %r1, 4;
	add.s64 	%rd12, %rd10, %rd11;
	st.global.f32 	[%rd12], %f4;
$L__BB0_7:
	ret;

}


// ===== COMPILED SASS (sm_100) =====

	.target	sm_100

	.elftype	@"ET_EXEC"


//--------------------- .note.nv.tkinfo           --------------------------
	.section	.note.nv.tkinfo,"",@"SHT_NOTE"
	.sectionflags	@"SHF_NOTE_NV_TKINFO"
	.tkinfo
        /*0018*/ 	.word	0x00000002
        /*0030*/ 	.string	""
        /*0030*/ 	.string	"ptxas"
        /*0030*/ 	.string	"Cuda compilation tools, release 13.0, V13.0.88"
        /*0030*/ 	.string	"Build cuda_13.0.r13.0/compiler.36424714_0"
        /*0030*/ 	.string	"-arch sm_100 -m 64 "



//--------------------- .note.nv.cuinfo           --------------------------
	.section	.note.nv.cuinfo,"",@"SHT_NOTE"
	.sectionflags	@"SHF_NOTE_NV_CUINFO"
        /*0018*/ 	.short	0x0002
        /*001a*/ 	.short	0x0064
        /*001c*/ 	.short	0x0082
	.zero		2


//--------------------- .nv.info                  --------------------------
	.section	.nv.info,"",@"SHT_CUDA_INFO"
	.align	4


	//----- nvinfo : EIATTR_REGCOUNT
	.align		4
        /*0000*/ 	.byte	0x04, 0x2f
        /*0002*/ 	.short	(.L_1 - .L_0)
	.align		4
.L_0:
        /*0004*/ 	.word	index@(_Z8reducev0PfS_)
        /*0008*/ 	.word	0x00000010


	//----- nvinfo : EIATTR_FRAME_SIZE
	.align		4
.L_1:
        /*000c*/ 	.byte	0x04, 0x11
        /*000e*/ 	.short	(.L_3 - .L_2)
	.align		4
.L_2:
        /*0010*/ 	.word	index@(_Z8reducev0PfS_)
        /*0014*/ 	.word	0x00000000


	//----- nvinfo : EIATTR_MIN_STACK_SIZE
	.align		4
.L_3:
        /*0018*/ 	.byte	0x04, 0x12
        /*001a*/ 	.short	(.L_5 - .L_4)
	.align		4
.L_4:
        /*001c*/ 	.word	index@(_Z8reducev0PfS_)
        /*0020*/ 	.word	0x00000000
.L_5:


//--------------------- .nv.compat                --------------------------
	.section	.nv.compat,"",@"SHT_CUDA_COMPAT_INFO"
	.align	4
        /*0000*/ 	.byte	0x02, 0x09, 0x00, 0x00, 0x02, 0x02, 0x01, 0x00, 0x02, 0x05, 0x05, 0x00, 0x03, 0x07, 0x01, 0x01
        /*0010*/ 	.byte	0x02, 0x03, 0x00, 0x00, 0x02, 0x06, 0x01, 0x00, 0x04, 0x0b, 0x08, 0x00, 0x09, 0x00, 0x00, 0x00
        /*0020*/ 	.byte	0x00, 0x00, 0x00, 0x00


//--------------------- .nv.info._Z8reducev0PfS_  --------------------------
	.section	.nv.info._Z8reducev0PfS_,"",@"SHT_CUDA_INFO"
	.sectionflags	@""
	.align	4


	//----- nvinfo : EIATTR_CUDA_API_VERSION
	.align		4
        /*0000*/ 	.byte	0x04, 0x37
        /*0002*/ 	.short	(.L_7 - .L_6)
.L_6:
        /*0004*/ 	.word	0x00000082


	//----- nvinfo : EIATTR_KPARAM_INFO
	.align		4
.L_7:
        /*0008*/ 	.byte	0x04, 0x17
        /*000a*/ 	.short	(.L_9 - .L_8)
.L_8:
        /*000c*/ 	.word	0x00000000
        /*0010*/ 	.short	0x0001
        /*0012*/ 	.short	0x0008
        /*0014*/ 	.byte	0x00, 0xf5, 0x21, 0x00


	//----- nvinfo : EIATTR_KPARAM_INFO
	.align		4
.L_9:
        /*0018*/ 	.byte	0x04, 0x17
        /*001a*/ 	.short	(.L_11 - .L_10)
.L_10:
        /*001c*/ 	.word	0x00000000
        /*0020*/ 	.short	0x0000
        /*0022*/ 	.short	0x0000
        /*0024*/ 	.byte	0x00, 0xf5, 0x21, 0x00


	//----- nvinfo : EIATTR_SPARSE_MMA_MASK
	.align		4
.L_11:
        /*0028*/ 	.byte	0x03, 0x50
        /*002a*/ 	.short	0x0000


	//----- nvinfo : EIATTR_MAXREG_COUNT
	.align		4
        /*002c*/ 	.byte	0x03, 0x1b
        /*002e*/ 	.short	0x00ff


	//----- nvinfo : EIATTR_NUM_BARRIERS
	.align		4
        /*0030*/ 	.byte	0x02, 0x4c
        /*0032*/ 	.byte	0x01
	.zero		1


	//----- nvinfo : EIATTR_MERCURY_ISA_VERSION
	.align		4
        /*0034*/ 	.byte	0x03, 0x5f
        /*0036*/ 	.short	0x0101


	//----- nvinfo : EIATTR_VRC_CTA_INIT_COUNT
	.align		4
        /*0038*/ 	.byte	0x02, 0x4a
	.zero		1
	.zero		1


	//----- nvinfo : EIATTR_EXIT_INSTR_OFFSETS
	.align		4
        /*003c*/ 	.byte	0x04, 0x1c
        /*003e*/ 	.short	(.L_13 - .L_12)


	//   ....[0]....
.L_12:
        /*0040*/ 	.word	0x000001d0


	//   ....[1]....
        /*0044*/ 	.word	0x00000220


	//----- nvinfo : EIATTR_CRS_STACK_SIZE
	.align		4
.L_13:
        /*0048*/ 	.byte	0x04, 0x1e
        /*004a*/ 	.short	(.L_15 - .L_14)
.L_14:
        /*004c*/ 	.word	0x00000000


	//----- nvinfo : EIATTR_CBANK_PARAM_SIZE
	.align		4
.L_15:
        /*0050*/ 	.byte	0x03, 0x19
        /*0052*/ 	.short	0x0010


	//----- nvinfo : EIATTR_PARAM_CBANK
	.align		4
        /*0054*/ 	.byte	0x04, 0x0a
        /*0056*/ 	.short	(.L_17 - .L_16)
	.align		4
.L_16:
        /*0058*/ 	.word	index@(.nv.constant0._Z8reducev0PfS_)
        /*005c*/ 	.short	0x0380
        /*005e*/ 	.short	0x0010


	//----- nvinfo : EIATTR_SW_WAR
	.align		4
.L_17:
        /*0060*/ 	.byte	0x04, 0x36
        /*0062*/ 	.short	(.L_19 - .L_18)
.L_18:
        /*0064*/ 	.word	0x00000008
.L_19:


//--------------------- .nv.callgraph             --------------------------
	.section	.nv.callgraph,"",@"SHT_CUDA_CALLGRAPH"
	.align	4
	.sectionentsize	8
	.align		4
        /*0000*/ 	.word	0x00000000
	.align		4
        /*0004*/ 	.word	0xffffffff
	.align		4
        /*0008*/ 	.word	0x00000000
	.align		4
        /*000c*/ 	.word	0xfffffffe
	.align		4
        /*0010*/ 	.word	0x00000000
	.align		4
        /*0014*/ 	.word	0xfffffffd
	.align		4
        /*0018*/ 	.word	0x00000000
	.align		4
        /*001c*/ 	.word	0xfffffffc


//--------------------- .text._Z8reducev0PfS_     --------------------------
	.section	.text._Z8reducev0PfS_,"ax",@progbits
	.align	128
        .global         _Z8reducev0PfS_
        .type           _Z8reducev0PfS_,@function
        .size           _Z8reducev0PfS_,(.L_x_5 - _Z8reducev0PfS_)
        .other          _Z8reducev0PfS_,@"STO_CUDA_ENTRY STV_DEFAULT"
_Z8reducev0PfS_:
.text._Z8reducev0PfS_:
[----:B------:R-:W-:Y:S01]  /*0000*/  LDC R1, c[0x0][0x37c] ;  /* 0x0000df00ff017b82 */ /* 0x000fe20000000800 */
[----:B------:R-:W0:Y:S01]  /*0010*/  S2R R11, SR_CTAID.X ;  /* 0x00000000000b7919 */ /* 0x000e220000002500 */
[----:B------:R-:W1:Y:S06]  /*0020*/  LDCU UR6, c[0x0][0x360] ;  /* 0x00006c00ff0677ac */ /* 0x000e6c0008000800 */
[----:B------:R-:W2:Y:S01]  /*0030*/  LDC.64 R2, c[0x0][0x380] ;  /* 0x0000e000ff027b82 */ /* 0x000ea20000000a00 */
[----:B------:R-:W3:Y:S01]  /*0040*/  LDCU.64 UR4, c[0x0][0x358] ;  /* 0x00006b00ff0477ac */ /* 0x000ee20008000a00 */
[----:B-1----:R-:W-:-:S02]  /*0050*/  UISETP.GE.U32.AND UP0, UPT, UR6, 0x2, UPT ;  /* 0x000000020600788c */ /* 0x002fc4000bf06070 */
[----:B0-----:R-:W-:-:S04]  /*0060*/  IMAD R5, R11, UR6, RZ ;  /* 0x000000060b057c24 */ /* 0x001fc8000f8e02ff */
[----:B--2---:R-:W-:-:S03]  /*0070*/  IMAD.WIDE.U32 R2, R5, 0x4, R2 ;  /* 0x0000000405027825 */ /* 0x004fc600078e0002 */
[----:B---3--:R-:W-:Y:S05]  /*0080*/  BRA.U !UP0, `(.L_x_0) ;  /* 0x0000000108487547 */ /* 0x008fea000b800000 */
[----:B------:R-:W0:Y:S01]  /*0090*/  S2R R13, SR_TID.X ;  /* 0x00000000000d7919 */ /* 0x000e220000002100 */
[----:B------:R-:W-:Y:S02]  /*00a0*/  HFMA2 R7, -RZ, RZ, 0, 5.9604644775390625e-08 ;  /* 0x00000001ff077431 */ /* 0x000fe400000001ff */
[----:B0-----:R-:W-:-:S07]  /*00b0*/  IMAD.WIDE.U32 R4, R13, 0x4, R2 ;  /* 0x000000040d047825 */ /* 0x001fce00078e0002 */
.L_x_3:
[----:B------:R-:W-:Y:S01]  /*00c0*/  SHF.L.U32 R8, R7, 0x1, RZ ;  /* 0x0000000107087819 */ /* 0x000fe200000006ff */
[----:B------:R-:W-:Y:S03]  /*00d0*/  BSSY.RECONVERGENT B0, `(.L_x_1) ;  /* 0x0000009000007945 */ /* 0x000fe60003800200 */
[----:B------:R-:W-:-:S04]  /*00e0*/  IADD3 R0, PT, PT, R8, -0x1, RZ ;  /* 0xffffffff08007810 */ /* 0x000fc80007ffe0ff */
[----:B------:R-:W-:-:S13]  /*00f0*/  LOP3.LUT P0, RZ, R0, R13, RZ, 0xc0, !PT ;  /* 0x0000000d00ff7212 */ /* 0x000fda000780c0ff */
[----:B0-----:R-:W-:Y:S05]  /*0100*/  @P0 BRA `(.L_x_2) ;  /* 0x0000000000140947 */ /* 0x001fea0003800000 */
[----:B------:R-:W-:Y:S01]  /*0110*/  IMAD.WIDE R6, R7, 0x4, R4 ;  /* 0x0000000407067825 */ /* 0x000fe200078e0204 */
[----:B------:R-:W2:Y:S05]  /*0120*/  LDG.E R9, desc[UR4][R4.64] ;  /* 0x0000000404097981 */ /* 0x000eaa000c1e1900 */
[----:B------:R-:W2:Y:S02]  /*0130*/  LDG.E R6, desc[UR4][R6.64] ;  /* 0x0000000406067981 */ /* 0x000ea4000c1e1900 */
[----:B--2---:R-:W-:-:S05]  /*0140*/  FADD R9, R6, R9 ;  /* 0x0000000906097221 */ /* 0x004fca0000000000 */
[----:B------:R0:W-:Y:S02]  /*0150*/  STG.E desc[UR4][R4.64], R9 ;  /* 0x0000000904007986 */ /* 0x0001e4000c101904 */
.L_x_2:
[----:B------:R-:W-:Y:S05]  /*0160*/  BSYNC.RECONVERGENT B0 ;  /* 0x0000000000007941 */ /* 0x000fea0003800200 */
.L_x_1:
[----:B------:R-:W-:Y:S01]  /*0170*/  BAR.SYNC.DEFER_BLOCKING 0x0 ;  /* 0x0000000000007b1d */ /* 0x000fe20000010000 */
[----:B------:R-:W-:Y:S02]  /*0180*/  ISETP.GE.U32.AND P0, PT, R8, UR6, PT ;  /* 0x0000000608007c0c */ /* 0x000fe4000bf06070 */
[----:B------:R-:W-:-:S11]  /*0190*/  MOV R7, R8 ;  /* 0x0000000800077202 */ /* 0x000fd60000000f00 */
[----:B------:R-:W-:Y:S05]  /*01a0*/  @!P0 BRA `(.L_x_3) ;  /* 0xfffffffc00c48947 */ /* 0x000fea000383ffff */
.L_x_0:
[----:B------:R-:W1:Y:S02]  /*01b0*/  S2R R0, SR_TID.X ;  /* 0x0000000000007919 */ /* 0x000e640000002100 */
[----:B-1----:R-:W-:-:S13]  /*01c0*/  ISETP.NE.AND P0, PT, R0, RZ, PT ;  /* 0x000000ff0000720c */ /* 0x002fda0003f05270 */
[----:B------:R-:W-:Y:S05]  /*01d0*/  @P0 EXIT ;  /* 0x000000000000094d */ /* 0x000fea0003800000 */
[----:B------:R-:W2:Y:S01]  /*01e0*/  LDG.E R3, desc[UR4][R2.64] ;  /* 0x0000000402037981 */ /* 0x000ea2000c1e1900 */
[----:B0-----:R-:W0:Y:S02]  /*01f0*/  LDC.64 R4, c[0x0][0x388] ;  /* 0x0000e200ff047b82 */ /* 0x001e240000000a00 */
[----:B0-----:R-:W-:-:S05]  /*0200*/  IMAD.WIDE.U32 R4, R11, 0x4, R4 ;  /* 0x000000040b047825 */ /* 0x001fca00078e0004 */
[----:B--2---:R-:W-:Y:S01]  /*0210*/  STG.E desc[UR4][R4.64], R3 ;  /* 0x0000000304007986 */ /* 0x004fe2000c101904 */
[----:B------:R-:W-:Y:S05]  /*0220*/  EXIT ;  /* 0x000000000000794d */ /* 0x000fea0003800000 */
.L_x_4:
[----:B------:R-:W-:-:S00]  /*0230*/  BRA `(.L_x_4) ;  /* 0xfffffffc00fc7947 */ /* 0x000fc0000383ffff */
[----:B------:R-:W-:-:S00]  /*0240*/  NOP ;  /* 0x0000000000007918 */ /* 0x000fc00000000000 */
        /* <DEDUP_REMOVED lines=11> */
.L_x_5:


//--------------------- .nv.shared.reserved.0     --------------------------
	.section	.nv.shared.reserved.0,"aw",@nobits
	.weak		__nv_reservedSMEM_offset_0_alias
	.size		__nv_reservedSMEM_offset_0_alias, 0, 64
	.other		__nv_reservedSMEM_offset_0_alias,@"STO_CUDA_RESERVED_SHARED STV_DEFAULT"
__nv_reservedSMEM_offset_0_alias:
	.zero		0
	.zero		64


//--------------------- .nv.constant0._Z8reducev0PfS_ --------------------------
	.section	.nv.constant0._Z8reducev0PfS_,"a",@progbits
	.sectionflags	@""
	.align	4
.nv.constant0._Z8reducev0PfS_:
	.zero		912


//--------------------- SYMBOLS --------------------------

	.type		.nv.reservedSmem.offset0,@object
	.size		.nv.reservedSmem.offset0,0x4
